//
// Generated by NVIDIA NVVM Compiler
//
// Compiler Build ID: CL-36424714
// Cuda compilation tools, release 13.0, V13.0.88
// Based on NVVM 20.0.0
//

.version 9.0
.target sm_100
.address_size 64

	// .globl	_Z3addPfS_S_i

.visible .entry _Z3addPfS_S_i(
	.param .u64 .ptr .align 1 _Z3addPfS_S_i_param_0,
	.param .u64 .ptr .align 1 _Z3addPfS_S_i_param_1,
	.param .u64 .ptr .align 1 _Z3addPfS_S_i_param_2,
	.param .u32 _Z3addPfS_S_i_param_3
)
{
	.reg .pred 	%p<2>;
	.reg .b32 	%r<6>;
	.reg .b32 	%f<4>;
	.reg .b64 	%rd<11>;

	ld.param.u64 	%rd1, [_Z3addPfS_S_i_param_0];
	ld.param.u64 	%rd2, [_Z3addPfS_S_i_param_1];
	ld.param.u64 	%rd3, [_Z3addPfS_S_i_param_2];
	ld.param.u32 	%r2, [_Z3addPfS_S_i_param_3];
	mov.u32 	%r3, %ntid.x;
	mov.u32 	%r4, %ctaid.x;
	mov.u32 	%r5, %tid.x;
	mad.lo.s32 	%r1, %r4, %r3, %r5;
	setp.ge.s32 	%p1, %r1, %r2;
	@%p1 bra 	$L__BB0_2;
	cvta.to.global.u64 	%rd4, %rd2;
	cvta.to.global.u64 	%rd5, %rd3;
	cvta.to.global.u64 	%rd6, %rd1;
	mul.wide.u32 	%rd7, %r1, 4;
	add.s64 	%rd8, %rd4, %rd7;
	ld.global.f32 	%f1, [%rd8];
	add.s64 	%rd9, %rd5, %rd7;
	ld.global.f32 	%f2, [%rd9];
	add.f32 	%f3, %f1, %f2;
	add.s64 	%rd10, %rd6, %rd7;
	st.global.f32 	[%rd10], %f3;
$L__BB0_2:
	ret;

}


// ===== COMPILED SASS (sm_100) =====

	.target	sm_100

	.elftype	@"ET_EXEC"


//--------------------- .note.nv.tkinfo           --------------------------
	.section	.note.nv.tkinfo,"",@"SHT_NOTE"
	.sectionflags	@"SHF_NOTE_NV_TKINFO"
	.tkinfo
        /*0018*/ 	.word	0x00000002
        /*0030*/ 	.string	""
        /*0030*/ 	.string	"ptxas"
        /*0030*/ 	.string	"Cuda compilation tools, release 13.0, V13.0.88"
        /*0030*/ 	.string	"Build cuda_13.0.r13.0/compiler.36424714_0"
        /*0030*/ 	.string	"-arch sm_100 -m 64 "



//--------------------- .note.nv.cuinfo           --------------------------
	.section	.note.nv.cuinfo,"",@"SHT_NOTE"
	.sectionflags	@"SHF_NOTE_NV_CUINFO"
        /*0018*/ 	.short	0x0002
        /*001a*/ 	.short	0x0064
        /*001c*/ 	.short	0x0082
	.zero		2


//--------------------- .nv.info                  --------------------------
	.section	.nv.info,"",@"SHT_CUDA_INFO"
	.align	4


	//----- nvinfo : EIATTR_REGCOUNT
	.align		4
        /*0000*/ 	.byte	0x04, 0x2f
        /*0002*/ 	.short	(.L_1 - .L_0)
	.align		4
.L_0:
        /*0004*/ 	.word	index@(_Z3addPfS_S_i)
        /*0008*/ 	.word	0x0000000c


	//----- nvinfo : EIATTR_FRAME_SIZE
	.align		4
.L_1:
        /*000c*/ 	.byte	0x04, 0x11
        /*000e*/ 	.short	(.L_3 - .L_2)
	.align		4
.L_2:
        /*0010*/ 	.word	index@(_Z3addPfS_S_i)
        /*0014*/ 	.word	0x00000000


	//----- nvinfo : EIATTR_MIN_STACK_SIZE
	.align		4
.L_3:
        /*0018*/ 	.byte	0x04, 0x12
        /*001a*/ 	.short	(.L_5 - .L_4)
	.align		4
.L_4:
        /*001c*/ 	.word	index@(_Z3addPfS_S_i)
        /*0020*/ 	.word	0x00000000
.L_5:


//--------------------- .nv.compat                --------------------------
	.section	.nv.compat,"",@"SHT_CUDA_COMPAT_INFO"
	.align	4
        /*0000*/ 	.byte	0x02, 0x09, 0x00, 0x00, 0x02, 0x02, 0x01, 0x00, 0x02, 0x05, 0x05, 0x00, 0x03, 0x07, 0x01, 0x01
        /*0010*/ 	.byte	0x02, 0x03, 0x00, 0x00, 0x02, 0x06, 0x01, 0x00, 0x04, 0x0b, 0x08, 0x00, 0x09, 0x00, 0x00, 0x00
        /*0020*/ 	.byte	0x00, 0x00, 0x00, 0x00


//--------------------- .nv.info._Z3addPfS_S_i    --------------------------
	.section	.nv.info._Z3addPfS_S_i,"",@"SHT_CUDA_INFO"
	.sectionflags	@""
	.align	4


	//----- nvinfo : EIATTR_CUDA_API_VERSION
	.align		4
        /*0000*/ 	.byte	0x04, 0x37
        /*0002*/ 	.short	(.L_7 - .L_6)
.L_6:
        /*0004*/ 	.word	0x00000082


	//----- nvinfo : EIATTR_KPARAM_INFO
	.align		4
.L_7:
        /*0008*/ 	.byte	0x04, 0x17
        /*000a*/ 	.short	(.L_9 - .L_8)
.L_8:
        /*000c*/ 	.word	0x00000000
        /*0010*/ 	.short	0x0003
        /*0012*/ 	.short	0x0018
        /*0014*/ 	.byte	0x00, 0xf0, 0x11, 0x00


	//----- nvinfo : EIATTR_KPARAM_INFO
	.align		4
.L_9:
        /*0018*/ 	.byte	0x04, 0x17
        /*001a*/ 	.short	(.L_11 - .L_10)
.L_10:
        /*001c*/ 	.word	0x00000000
        /*0020*/ 	.short	0x0002
        /*0022*/ 	.short	0x0010
        /*0024*/ 	.byte	0x00, 0xf5, 0x21, 0x00


	//----- nvinfo : EIATTR_KPARAM_INFO
	.align		4
.L_11:
        /*0028*/ 	.byte	0x04, 0x17
        /*002a*/ 	.short	(.L_13 - .L_12)
.L_12:
        /*002c*/ 	.word	0x00000000
        /*0030*/ 	.short	0x0001
        /*0032*/ 	.short	0x0008
        /*0034*/ 	.byte	0x00, 0xf5, 0x21, 0x00


	//----- nvinfo : EIATTR_KPARAM_INFO
	.align		4
.L_13:
        /*0038*/ 	.byte	0x04, 0x17
        /*003a*/ 	.short	(.L_15 - .L_14)
.L_14:
        /*003c*/ 	.word	0x00000000
        /*0040*/ 	.short	0x0000
        /*0042*/ 	.short	0x0000
        /*0044*/ 	.byte	0x00, 0xf5, 0x21, 0x00


	//----- nvinfo : EIATTR_SPARSE_MMA_MASK
	.align		4
.L_15:
        /*0048*/ 	.byte	0x03, 0x50
        /*004a*/ 	.short	0x0000


	//----- nvinfo : EIATTR_MAXREG_COUNT
	.align		4
        /*004c*/ 	.byte	0x03, 0x1b
        /*004e*/ 	.short	0x00ff


	//----- nvinfo : EIATTR_MERCURY_ISA_VERSION
	.align		4
        /*0050*/ 	.byte	0x03, 0x5f
        /*0052*/ 	.short	0x0101


	//----- nvinfo : EIATTR_VRC_CTA_INIT_COUNT
	.align		4
        /*0054*/ 	.byte	0x02, 0x4a
	.zero		1
	.zero		1


	//----- nvinfo : EIATTR_EXIT_INSTR_OFFSETS
	.align		4
        /*0058*/ 	.byte	0x04, 0x1c
        /*005a*/ 	.short	(.L_17 - .L_16)


	//   ....[0]....
.L_16:
        /*005c*/ 	.word	0x00000070


	//   ....[1]....
        /*0060*/ 	.word	0x00000130


	//----- nvinfo : EIATTR_CBANK_PARAM_SIZE
	.align		4
.L_17:
        /*0064*/ 	.byte	0x03, 0x19
        /*0066*/ 	.short	0x001c


	//----- nvinfo : EIATTR_PARAM_CBANK
	.align		4
        /*0068*/ 	.byte	0x04, 0x0a
        /*006a*/ 	.short	(.L_19 - .L_18)
	.align		4
.L_18:
        /*006c*/ 	.word	index@(.nv.constant0._Z3addPfS_S_i)
        /*0070*/ 	.short	0x0380
        /*0072*/ 	.short	0x001c


	//----- nvinfo : EIATTR_SW_WAR
	.align		4
.L_19:
        /*0074*/ 	.byte	0x04, 0x36
        /*0076*/ 	.short	(.L_21 - .L_20)
.L_20:
        /*0078*/ 	.word	0x00000008
.L_21:


//--------------------- .nv.callgraph             --------------------------
	.section	.nv.callgraph,"",@"SHT_CUDA_CALLGRAPH"
	.align	4
	.sectionentsize	8
	.align		4
        /*0000*/ 	.word	0x00000000
	.align		4
        /*0004*/ 	.word	0xffffffff
	.align		4
        /*0008*/ 	.word	0x00000000
	.align		4
        /*000c*/ 	.word	0xfffffffe
	.align		4
        /*0010*/ 	.word	0x00000000
	.align		4
        /*0014*/ 	.word	0xfffffffd
	.align		4
        /*0018*/ 	.word	0x00000000
	.align		4
        /*001c*/ 	.word	0xfffffffc


//--------------------- .text._Z3addPfS_S_i       --------------------------
	.section	.text._Z3addPfS_S_i,"ax",@progbits
	.align	128
        .global         _Z3addPfS_S_i
        .type           _Z3addPfS_S_i,@function
        .size           _Z3addPfS_S_i,(.L_x_1 - _Z3addPfS_S_i)
        .other          _Z3addPfS_S_i,@"STO_CUDA_ENTRY STV_DEFAULT"
_Z3addPfS_S_i:
.text._Z3addPfS_S_i:
[----:B------:R-:W-:Y:S01]  /*0000*/  LDC R1, c[0x0][0x37c] ;  /* 0x0000df00ff017b82 */ /* 0x000fe20000000800 */
[----:B------:R-:W0:Y:S01]  /*0010*/  S2R R9, SR_CTAID.X ;  /* 0x0000000000097919 */ /* 0x000e220000002500 */
[----:B------:R-:W0:Y:S01]  /*0020*/  LDCU UR4, c[0x0][0x360] ;  /* 0x00006c00ff0477ac */ /* 0x000e220008000800 */
[----:B------:R-:W0:Y:S01]  /*0030*/  S2R R0, SR_TID.X ;  /* 0x0000000000007919 */ /* 0x000e220000002100 */
[----:B------:R-:W1:Y:S01]  /*0040*/  LDCU UR5, c[0x0][0x398] ;  /* 0x00007300ff0577ac */ /* 0x000e620008000800 */
[----:B0-----:R-:W-:-:S05]  /*0050*/  IMAD R9, R9, UR4, R0 ;  /* 0x0000000409097c24 */ /* 0x001fca000f8e0200 */
[----:B-1----:R-:W-:-:S13]  /*0060*/  ISETP.GE.AND P0, PT, R9, UR5, PT ;  /* 0x0000000509007c0c */ /* 0x002fda000bf06270 */
[----:B------:R-:W-:Y:S05]  /*0070*/  @P0 EXIT ;  /* 0x000000000000094d */ /* 0x000fea0003800000 */
[----:B------:R-:W0:Y:S01]  /*0080*/  LDC.64 R2, c[0x0][0x388] ;  /* 0x0000e200ff027b82 */ /* 0x000e220000000a00 */
[----:B------:R-:W1:Y:S07]  /*0090*/  LDCU.64 UR4, c[0x0][0x358] ;  /* 0x00006b00ff0477ac */ /* 0x000e6e0008000a00 */
[----:B------:R-:W2:Y:S08]  /*00a0*/  LDC.64 R4, c[0x0][0x390] ;  /* 0x0000e400ff047b82 */ /* 0x000eb00000000a00 */
[----:B------:R-:W3:Y:S01]  /*00b0*/  LDC.64 R6, c[0x0][0x380] ;  /* 0x0000e000ff067b82 */ /* 0x000ee20000000a00 */
[----:B0-----:R-:W-:-:S06]  /*00c0*/  IMAD.WIDE.U32 R2, R9, 0x4, R2 ;  /* 0x0000000409027825 */ /* 0x001fcc00078e0002 */
[----:B-1----:R-:W4:Y:S01]  /*00d0*/  LDG.E R2, desc[UR4][R2.64] ;  /* 0x0000000402027981 */ /* 0x002f22000c1e1900 */
[----:B--2---:R-:W-:-:S06]  /*00e0*/  IMAD.WIDE.U32 R4, R9, 0x4, R4 ;  /* 0x0000000409047825 */ /* 0x004fcc00078e0004 */
[----:B------:R-:W4:Y:S01]  /*00f0*/  LDG.E R5, desc[UR4][R4.64] ;  /* 0x0000000404057981 */ /* 0x000f22000c1e1900 */
[----:B---3--:R-:W-:-:S04]  /*0100*/  IMAD.WIDE.U32 R6, R9, 0x4, R6 ;  /* 0x0000000409067825 */ /* 0x008fc800078e0006 */
[----:B----4-:R-:W-:-:S05]  /*0110*/  FADD R9, R2, R5 ;  /* 0x0000000502097221 */ /* 0x010fca0000000000 */
[----:B------:R-:W-:Y:S01]  /*0120*/  STG.E desc[UR4][R6.64], R9 ;  /* 0x0000000906007986 */ /* 0x000fe2000c101904 */
[----:B------:R-:W-:Y:S05]  /*0130*/  EXIT ;  /* 0x000000000000794d */ /* 0x000fea0003800000 */
.L_x_0:
[----:B------:R-:W-:-:S00]  /*0140*/  BRA `(.L_x_0) ;  /* 0xfffffffc00fc7947 */ /* 0x000fc0000383ffff */
[----:B------:R-:W-:-:S00]  /*0150*/  NOP ;  /* 0x0000000000007918 */ /* 0x000fc00000000000 */
        /* <DEDUP_REMOVED lines=10> */
.L_x_1:


//--------------------- .nv.shared.reserved.0     --------------------------
	.section	.nv.shared.reserved.0,"aw",@nobits
	.weak		__nv_reservedSMEM_offset_0_alias
	.size		__nv_reservedSMEM_offset_0_alias, 0, 64
	.other		__nv_reservedSMEM_offset_0_alias,@"STO_CUDA_RESERVED_SHARED STV_DEFAULT"
__nv_reservedSMEM_offset_0_alias:
	.zero		0
	.zero		64


//--------------------- .nv.constant0._Z3addPfS_S_i --------------------------
	.section	.nv.constant0._Z3addPfS_S_i,"a",@progbits
	.sectionflags	@""
	.align	4
.nv.constant0._Z3addPfS_S_i:
	.zero		924


//--------------------- SYMBOLS --------------------------

	.type		.nv.reservedSmem.offset0,@object
	.size		.nv.reservedSmem.offset0,0x4
